//
// Generated by NVIDIA NVVM Compiler
//
// Compiler Build ID: CL-36424714
// Cuda compilation tools, release 13.0, V13.0.88
// Based on NVVM 20.0.0
//

.version 9.0
.target sm_100
.address_size 64

	// .globl	_Z14SimpleAdditionPiS_S_

.visible .entry _Z14SimpleAdditionPiS_S_(
	.param .u64 .ptr .align 1 _Z14SimpleAdditionPiS_S__param_0,
	.param .u64 .ptr .align 1 _Z14SimpleAdditionPiS_S__param_1,
	.param .u64 .ptr .align 1 _Z14SimpleAdditionPiS_S__param_2
)
{
	.reg .b32 	%r<4>;
	.reg .b64 	%rd<7>;

	ld.param.u64 	%rd1, [_Z14SimpleAdditionPiS_S__param_0];
	ld.param.u64 	%rd2, [_Z14SimpleAdditionPiS_S__param_1];
	ld.param.u64 	%rd3, [_Z14SimpleAdditionPiS_S__param_2];
	cvta.to.global.u64 	%rd4, %rd3;
	cvta.to.global.u64 	%rd5, %rd2;
	cvta.to.global.u64 	%rd6, %rd1;
	ld.global.u32 	%r1, [%rd6];
	ld.global.u32 	%r2, [%rd5];
	add.s32 	%r3, %r2, %r1;
	st.global.u32 	[%rd4], %r3;
	ret;

}


// ===== COMPILED SASS (sm_100) =====

	.target	sm_100

	.elftype	@"ET_EXEC"


//--------------------- .note.nv.tkinfo           --------------------------
	.section	.note.nv.tkinfo,"",@"SHT_NOTE"
	.sectionflags	@"SHF_NOTE_NV_TKINFO"
	.tkinfo
        /*0018*/ 	.word	0x00000002
        /*0030*/ 	.string	""
        /*0030*/ 	.string	"ptxas"
        /*0030*/ 	.string	"Cuda compilation tools, release 13.0, V13.0.88"
        /*0030*/ 	.string	"Build cuda_13.0.r13.0/compiler.36424714_0"
        /*0030*/ 	.string	"-arch sm_100 -m 64 "



//--------------------- .note.nv.cuinfo           --------------------------
	.section	.note.nv.cuinfo,"",@"SHT_NOTE"
	.sectionflags	@"SHF_NOTE_NV_CUINFO"
        /*0018*/ 	.short	0x0002
        /*001a*/ 	.short	0x0064
        /*001c*/ 	.short	0x0082
	.zero		2


//--------------------- .nv.info                  --------------------------
	.section	.nv.info,"",@"SHT_CUDA_INFO"
	.align	4


	//----- nvinfo : EIATTR_REGCOUNT
	.align		4
        /*0000*/ 	.byte	0x04, 0x2f
        /*0002*/ 	.short	(.L_1 - .L_0)
	.align		4
.L_0:
        /*0004*/ 	.word	index@(_Z14SimpleAdditionPiS_S_)
        /*0008*/ 	.word	0x0000000c


	//----- nvinfo : EIATTR_FRAME_SIZE
	.align		4
.L_1:
        /*000c*/ 	.byte	0x04, 0x11
        /*000e*/ 	.short	(.L_3 - .L_2)
	.align		4
.L_2:
        /*0010*/ 	.word	index@(_Z14SimpleAdditionPiS_S_)
        /*0014*/ 	.word	0x00000000


	//----- nvinfo : EIATTR_MIN_STACK_SIZE
	.align		4
.L_3:
        /*0018*/ 	.byte	0x04, 0x12
        /*001a*/ 	.short	(.L_5 - .L_4)
	.align		4
.L_4:
        /*001c*/ 	.word	index@(_Z14SimpleAdditionPiS_S_)
        /*0020*/ 	.word	0x00000000
.L_5:


//--------------------- .nv.compat                --------------------------
	.section	.nv.compat,"",@"SHT_CUDA_COMPAT_INFO"
	.align	4
        /*0000*/ 	.byte	0x02, 0x09, 0x00, 0x00, 0x02, 0x02, 0x01, 0x00, 0x02, 0x05, 0x05, 0x00, 0x03, 0x07, 0x01, 0x01
        /*0010*/ 	.byte	0x02, 0x03, 0x00, 0x00, 0x02, 0x06, 0x01, 0x00, 0x04, 0x0b, 0x08, 0x00, 0x09, 0x00, 0x00, 0x00
        /*0020*/ 	.byte	0x00, 0x00, 0x00, 0x00


//--------------------- .nv.info._Z14SimpleAdditionPiS_S_ --------------------------
	.section	.nv.info._Z14SimpleAdditionPiS_S_,"",@"SHT_CUDA_INFO"
	.sectionflags	@""
	.align	4


	//----- nvinfo : EIATTR_CUDA_API_VERSION
	.align		4
        /*0000*/ 	.byte	0x04, 0x37
        /*0002*/ 	.short	(.L_7 - .L_6)
.L_6:
        /*0004*/ 	.word	0x00000082


	//----- nvinfo : EIATTR_KPARAM_INFO
	.align		4
.L_7:
        /*0008*/ 	.byte	0x04, 0x17
        /*000a*/ 	.short	(.L_9 - .L_8)
.L_8:
        /*000c*/ 	.word	0x00000000
        /*0010*/ 	.short	0x0002
        /*0012*/ 	.short	0x0010
        /*0014*/ 	.byte	0x00, 0xf5, 0x21, 0x00


	//----- nvinfo : EIATTR_KPARAM_INFO
	.align		4
.L_9:
        /*0018*/ 	.byte	0x04, 0x17
        /*001a*/ 	.short	(.L_11 - .L_10)
.L_10:
        /*001c*/ 	.word	0x00000000
        /*0020*/ 	.short	0x0001
        /*0022*/ 	.short	0x0008
        /*0024*/ 	.byte	0x00, 0xf5, 0x21, 0x00


	//----- nvinfo : EIATTR_KPARAM_INFO
	.align		4
.L_11:
        /*0028*/ 	.byte	0x04, 0x17
        /*002a*/ 	.short	(.L_13 - .L_12)
.L_12:
        /*002c*/ 	.word	0x00000000
        /*0030*/ 	.short	0x0000
        /*0032*/ 	.short	0x0000
        /*0034*/ 	.byte	0x00, 0xf5, 0x21, 0x00


	//----- nvinfo : EIATTR_SPARSE_MMA_MASK
	.align		4
.L_13:
        /*0038*/ 	.byte	0x03, 0x50
        /*003a*/ 	.short	0x0000


	//----- nvinfo : EIATTR_MAXREG_COUNT
	.align		4
        /*003c*/ 	.byte	0x03, 0x1b
        /*003e*/ 	.short	0x00ff


	//----- nvinfo : EIATTR_MERCURY_ISA_VERSION
	.align		4
        /*0040*/ 	.byte	0x03, 0x5f
        /*0042*/ 	.short	0x0101


	//----- nvinfo : EIATTR_VRC_CTA_INIT_COUNT
	.align		4
        /*0044*/ 	.byte	0x02, 0x4a
	.zero		1
	.zero		1


	//----- nvinfo : EIATTR_EXIT_INSTR_OFFSETS
	.align		4
        /*0048*/ 	.byte	0x04, 0x1c
        /*004a*/ 	.short	(.L_15 - .L_14)


	//   ....[0]....
.L_14:
        /*004c*/ 	.word	0x00000090


	//----- nvinfo : EIATTR_CBANK_PARAM_SIZE
	.align		4
.L_15:
        /*0050*/ 	.byte	0x03, 0x19
        /*0052*/ 	.short	0x0018


	//----- nvinfo : EIATTR_PARAM_CBANK
	.align		4
        /*0054*/ 	.byte	0x04, 0x0a
        /*0056*/ 	.short	(.L_17 - .L_16)
	.align		4
.L_16:
        /*0058*/ 	.word	index@(.nv.constant0._Z14SimpleAdditionPiS_S_)
        /*005c*/ 	.short	0x0380
        /*005e*/ 	.short	0x0018


	//----- nvinfo : EIATTR_SW_WAR
	.align		4
.L_17:
        /*0060*/ 	.byte	0x04, 0x36
        /*0062*/ 	.short	(.L_19 - .L_18)
.L_18:
        /*0064*/ 	.word	0x00000008
.L_19:


//--------------------- .nv.callgraph             --------------------------
	.section	.nv.callgraph,"",@"SHT_CUDA_CALLGRAPH"
	.align	4
	.sectionentsize	8
	.align		4
        /*0000*/ 	.word	0x00000000
	.align		4
        /*0004*/ 	.word	0xffffffff
	.align		4
        /*0008*/ 	.word	0x00000000
	.align		4
        /*000c*/ 	.word	0xfffffffe
	.align		4
        /*0010*/ 	.word	0x00000000
	.align		4
        /*0014*/ 	.word	0xfffffffd
	.align		4
        /*0018*/ 	.word	0x00000000
	.align		4
        /*001c*/ 	.word	0xfffffffc


//--------------------- .text._Z14SimpleAdditionPiS_S_ --------------------------
	.section	.text._Z14SimpleAdditionPiS_S_,"ax",@progbits
	.align	128
        .global         _Z14SimpleAdditionPiS_S_
        .type           _Z14SimpleAdditionPiS_S_,@function
        .size           _Z14SimpleAdditionPiS_S_,(.L_x_1 - _Z14SimpleAdditionPiS_S_)
        .other          _Z14SimpleAdditionPiS_S_,@"STO_CUDA_ENTRY STV_DEFAULT"
_Z14SimpleAdditionPiS_S_:
.text._Z14SimpleAdditionPiS_S_:
[----:B------:R-:W-:Y:S08]  /*0000*/  LDC R1, c[0x0][0x37c] ;  /* 0x0000df00ff017b82 */ /* 0x000ff00000000800 */
[----:B------:R-:W0:Y:S01]  /*0010*/  LDC.64 R2, c[0x0][0x380] ;  /* 0x0000e000ff027b82 */ /* 0x000e220000000a00 */
[----:B------:R-:W0:Y:S07]  /*0020*/  LDCU.64 UR4, c[0x0][0x358] ;  /* 0x00006b00ff0477ac */ /* 0x000e2e0008000a00 */
[----:B------:R-:W1:Y:S01]  /*0030*/  LDC.64 R4, c[0x0][0x388] ;  /* 0x0000e200ff047b82 */ /* 0x000e620000000a00 */
[----:B0-----:R-:W2:Y:S04]  /*0040*/  LDG.E R2, desc[UR4][R2.64] ;  /* 0x0000000402027981 */ /* 0x001ea8000c1e1900 */
[----:B-1----:R-:W2:Y:S03]  /*0050*/  LDG.E R5, desc[UR4][R4.64] ;  /* 0x0000000404057981 */ /* 0x002ea6000c1e1900 */
[----:B------:R-:W0:Y:S01]  /*0060*/  LDC.64 R6, c[0x0][0x390] ;  /* 0x0000e400ff067b82 */ /* 0x000e220000000a00 */
[----:B--2---:R-:W-:-:S05]  /*0070*/  IADD3 R9, PT, PT, R2, R5, RZ ;  /* 0x0000000502097210 */ /* 0x004fca0007ffe0ff */
[----:B0-----:R-:W-:Y:S01]  /*0080*/  STG.E desc[UR4][R6.64], R9 ;  /* 0x0000000906007986 */ /* 0x001fe2000c101904 */
[----:B------:R-:W-:Y:S05]  /*0090*/  EXIT ;  /* 0x000000000000794d */ /* 0x000fea0003800000 */
.L_x_0:
[----:B------:R-:W-:-:S00]  /*00a0*/  BRA `(.L_x_0) ;  /* 0xfffffffc00fc7947 */ /* 0x000fc0000383ffff */
[----:B------:R-:W-:-:S00]  /*00b0*/  NOP ;  /* 0x0000000000007918 */ /* 0x000fc00000000000 */
        /* <DEDUP_REMOVED lines=12> */
.L_x_1:


//--------------------- .nv.shared.reserved.0     --------------------------
	.section	.nv.shared.reserved.0,"aw",@nobits
	.weak		__nv_reservedSMEM_offset_0_alias
	.size		__nv_reservedSMEM_offset_0_alias, 0, 64
	.other		__nv_reservedSMEM_offset_0_alias,@"STO_CUDA_RESERVED_SHARED STV_DEFAULT"
__nv_reservedSMEM_offset_0_alias:
	.zero		0
	.zero		64


//--------------------- .nv.constant0._Z14SimpleAdditionPiS_S_ --------------------------
	.section	.nv.constant0._Z14SimpleAdditionPiS_S_,"a",@progbits
	.sectionflags	@""
	.align	4
.nv.constant0._Z14SimpleAdditionPiS_S_:
	.zero		920


//--------------------- SYMBOLS --------------------------

	.type		.nv.reservedSmem.offset0,@object
	.size		.nv.reservedSmem.offset0,0x4
